//
// Generated by NVIDIA NVVM Compiler
//
// Compiler Build ID: CL-36424714
// Cuda compilation tools, release 13.0, V13.0.88
// Based on NVVM 20.0.0
//

.version 9.0
.target sm_100
.address_size 64

	// .globl	async_kernel

.visible .entry async_kernel(
	.param .u64 .ptr .align 1 async_kernel_param_0,
	.param .u64 .ptr .align 1 async_kernel_param_1,
	.param .u64 .ptr .align 1 async_kernel_param_2,
	.param .u32 async_kernel_param_3
)
{
	.reg .pred 	%p<12>;
	.reg .b32 	%r<78>;
	.reg .b32 	%f<67>;
	.reg .b64 	%rd<61>;

	ld.param.u64 	%rd7, [async_kernel_param_0];
	ld.param.u64 	%rd8, [async_kernel_param_1];
	ld.param.u64 	%rd6, [async_kernel_param_2];
	ld.param.u32 	%r42, [async_kernel_param_3];
	cvta.to.global.u64 	%rd1, %rd8;
	cvta.to.global.u64 	%rd2, %rd7;
	mov.u32 	%r43, %ctaid.x;
	mov.u32 	%r44, %ntid.x;
	mul.lo.s32 	%r1, %r43, %r44;
	mov.u32 	%r2, %tid.x;
	add.s32 	%r3, %r1, %r2;
	mov.u32 	%r45, %ctaid.y;
	mov.u32 	%r46, %ntid.y;
	mov.u32 	%r47, %tid.y;
	mad.lo.s32 	%r48, %r45, %r46, %r47;
	setp.lt.s32 	%p1, %r3, 0;
	max.s32 	%r49, %r3, %r48;
	setp.ge.s32 	%p2, %r49, %r42;
	or.pred  	%p3, %p2, %p1;
	@%p3 bra 	$L__BB0_13;
	mul.lo.s32 	%r5, %r42, %r48;
	and.b32  	%r6, %r42, 7;
	setp.lt.u32 	%p4, %r42, 8;
	mov.b32 	%r76, 0;
	mov.f32 	%f66, 0f00000000;
	@%p4 bra 	$L__BB0_4;
	and.b32  	%r76, %r42, 2147483640;
	neg.s32 	%r74, %r76;
	add.s32 	%r51, %r2, %r42;
	add.s32 	%r73, %r51, %r1;
	shl.b32 	%r10, %r42, 3;
	shl.b32 	%r52, %r42, 1;
	add.s32 	%r72, %r3, %r52;
	mad.lo.s32 	%r71, %r42, 3, %r3;
	shl.b32 	%r53, %r42, 2;
	add.s32 	%r70, %r3, %r53;
	mad.lo.s32 	%r69, %r42, 5, %r3;
	mad.lo.s32 	%r68, %r42, 6, %r3;
	mad.lo.s32 	%r67, %r42, 7, %r3;
	mul.wide.u32 	%rd9, %r5, 4;
	add.s64 	%rd10, %rd9, %rd2;
	add.s64 	%rd60, %rd10, 16;
	mov.f32 	%f66, 0f00000000;
	mov.u32 	%r66, %r3;
$L__BB0_3:
	.pragma "nounroll";
	ld.global.f32 	%f16, [%rd60+-16];
	mul.wide.u32 	%rd11, %r66, 4;
	add.s64 	%rd12, %rd1, %rd11;
	ld.global.f32 	%f17, [%rd12];
	fma.rn.f32 	%f18, %f16, %f17, %f66;
	ld.global.f32 	%f19, [%rd60+-12];
	mul.wide.u32 	%rd13, %r73, 4;
	add.s64 	%rd14, %rd1, %rd13;
	ld.global.f32 	%f20, [%rd14];
	fma.rn.f32 	%f21, %f19, %f20, %f18;
	ld.global.f32 	%f22, [%rd60+-8];
	mul.wide.u32 	%rd15, %r72, 4;
	add.s64 	%rd16, %rd1, %rd15;
	ld.global.f32 	%f23, [%rd16];
	fma.rn.f32 	%f24, %f22, %f23, %f21;
	ld.global.f32 	%f25, [%rd60+-4];
	mul.wide.u32 	%rd17, %r71, 4;
	add.s64 	%rd18, %rd1, %rd17;
	ld.global.f32 	%f26, [%rd18];
	fma.rn.f32 	%f27, %f25, %f26, %f24;
	ld.global.f32 	%f28, [%rd60];
	mul.wide.u32 	%rd19, %r70, 4;
	add.s64 	%rd20, %rd1, %rd19;
	ld.global.f32 	%f29, [%rd20];
	fma.rn.f32 	%f30, %f28, %f29, %f27;
	ld.global.f32 	%f31, [%rd60+4];
	mul.wide.u32 	%rd21, %r69, 4;
	add.s64 	%rd22, %rd1, %rd21;
	ld.global.f32 	%f32, [%rd22];
	fma.rn.f32 	%f33, %f31, %f32, %f30;
	ld.global.f32 	%f34, [%rd60+8];
	mul.wide.u32 	%rd23, %r68, 4;
	add.s64 	%rd24, %rd1, %rd23;
	ld.global.f32 	%f35, [%rd24];
	fma.rn.f32 	%f36, %f34, %f35, %f33;
	ld.global.f32 	%f37, [%rd60+12];
	mul.wide.u32 	%rd25, %r67, 4;
	add.s64 	%rd26, %rd1, %rd25;
	ld.global.f32 	%f38, [%rd26];
	fma.rn.f32 	%f66, %f37, %f38, %f36;
	add.s32 	%r74, %r74, 8;
	add.s32 	%r73, %r73, %r10;
	add.s32 	%r72, %r72, %r10;
	add.s32 	%r71, %r71, %r10;
	add.s32 	%r70, %r70, %r10;
	add.s32 	%r69, %r69, %r10;
	add.s32 	%r68, %r68, %r10;
	add.s32 	%r67, %r67, %r10;
	add.s32 	%r66, %r66, %r10;
	add.s64 	%rd60, %rd60, 32;
	setp.ne.s32 	%p5, %r74, 0;
	@%p5 bra 	$L__BB0_3;
$L__BB0_4:
	setp.eq.s32 	%p6, %r6, 0;
	@%p6 bra 	$L__BB0_12;
	and.b32  	%r36, %r42, 3;
	setp.lt.u32 	%p7, %r6, 4;
	@%p7 bra 	$L__BB0_7;
	add.s32 	%r54, %r76, %r5;
	mul.wide.u32 	%rd27, %r54, 4;
	add.s64 	%rd28, %rd2, %rd27;
	ld.global.f32 	%f40, [%rd28];
	mad.lo.s32 	%r55, %r76, %r42, %r3;
	mul.wide.u32 	%rd29, %r55, 4;
	add.s64 	%rd30, %rd1, %rd29;
	ld.global.f32 	%f41, [%rd30];
	fma.rn.f32 	%f42, %f40, %f41, %f66;
	cvt.u64.u32 	%rd31, %r5;
	cvt.u64.u32 	%rd32, %r76;
	add.s64 	%rd33, %rd32, %rd31;
	shl.b64 	%rd34, %rd33, 2;
	add.s64 	%rd35, %rd2, %rd34;
	ld.global.f32 	%f43, [%rd35+4];
	add.s32 	%r56, %r55, %r42;
	mul.wide.u32 	%rd36, %r56, 4;
	add.s64 	%rd37, %rd1, %rd36;
	ld.global.f32 	%f44, [%rd37];
	fma.rn.f32 	%f45, %f43, %f44, %f42;
	ld.global.f32 	%f46, [%rd35+8];
	add.s32 	%r57, %r56, %r42;
	mul.wide.u32 	%rd38, %r57, 4;
	add.s64 	%rd39, %rd1, %rd38;
	ld.global.f32 	%f47, [%rd39];
	fma.rn.f32 	%f48, %f46, %f47, %f45;
	ld.global.f32 	%f49, [%rd35+12];
	add.s32 	%r58, %r57, %r42;
	mul.wide.u32 	%rd40, %r58, 4;
	add.s64 	%rd41, %rd1, %rd40;
	ld.global.f32 	%f50, [%rd41];
	fma.rn.f32 	%f66, %f49, %f50, %f48;
	add.s32 	%r76, %r76, 4;
$L__BB0_7:
	setp.eq.s32 	%p8, %r36, 0;
	@%p8 bra 	$L__BB0_12;
	setp.eq.s32 	%p9, %r36, 1;
	@%p9 bra 	$L__BB0_10;
	add.s32 	%r59, %r76, %r5;
	mul.wide.u32 	%rd42, %r59, 4;
	add.s64 	%rd43, %rd2, %rd42;
	ld.global.f32 	%f52, [%rd43];
	mad.lo.s32 	%r60, %r76, %r42, %r3;
	mul.wide.u32 	%rd44, %r60, 4;
	add.s64 	%rd45, %rd1, %rd44;
	ld.global.f32 	%f53, [%rd45];
	fma.rn.f32 	%f54, %f52, %f53, %f66;
	cvt.u64.u32 	%rd46, %r5;
	cvt.u64.u32 	%rd47, %r76;
	add.s64 	%rd48, %rd47, %rd46;
	shl.b64 	%rd49, %rd48, 2;
	add.s64 	%rd50, %rd2, %rd49;
	ld.global.f32 	%f55, [%rd50+4];
	add.s32 	%r61, %r60, %r42;
	mul.wide.u32 	%rd51, %r61, 4;
	add.s64 	%rd52, %rd1, %rd51;
	ld.global.f32 	%f56, [%rd52];
	fma.rn.f32 	%f66, %f55, %f56, %f54;
	add.s32 	%r76, %r76, 2;
$L__BB0_10:
	and.b32  	%r62, %r42, 1;
	setp.eq.b32 	%p10, %r62, 1;
	not.pred 	%p11, %p10;
	@%p11 bra 	$L__BB0_12;
	add.s32 	%r63, %r76, %r5;
	mul.wide.u32 	%rd53, %r63, 4;
	add.s64 	%rd54, %rd2, %rd53;
	ld.global.f32 	%f57, [%rd54];
	mad.lo.s32 	%r64, %r76, %r42, %r3;
	mul.wide.u32 	%rd55, %r64, 4;
	add.s64 	%rd56, %rd1, %rd55;
	ld.global.f32 	%f58, [%rd56];
	fma.rn.f32 	%f66, %f57, %f58, %f66;
$L__BB0_12:
	add.s32 	%r65, %r5, %r3;
	cvta.to.global.u64 	%rd57, %rd6;
	mul.wide.u32 	%rd58, %r65, 4;
	add.s64 	%rd59, %rd57, %rd58;
	st.global.f32 	[%rd59], %f66;
$L__BB0_13:
	ret;

}


// ===== COMPILED SASS (sm_100) =====

	.target	sm_100

	.elftype	@"ET_EXEC"


//--------------------- .note.nv.tkinfo           --------------------------
	.section	.note.nv.tkinfo,"",@"SHT_NOTE"
	.sectionflags	@"SHF_NOTE_NV_TKINFO"
	.tkinfo
        /*0018*/ 	.word	0x00000002
        /*0030*/ 	.string	""
        /*0030*/ 	.string	"ptxas"
        /*0030*/ 	.string	"Cuda compilation tools, release 13.0, V13.0.88"
        /*0030*/ 	.string	"Build cuda_13.0.r13.0/compiler.36424714_0"
        /*0030*/ 	.string	"-arch sm_100 -m 64 "



//--------------------- .note.nv.cuinfo           --------------------------
	.section	.note.nv.cuinfo,"",@"SHT_NOTE"
	.sectionflags	@"SHF_NOTE_NV_CUINFO"
        /*0018*/ 	.short	0x0002
        /*001a*/ 	.short	0x0064
        /*001c*/ 	.short	0x0082
	.zero		2


//--------------------- .nv.info                  --------------------------
	.section	.nv.info,"",@"SHT_CUDA_INFO"
	.align	4


	//----- nvinfo : EIATTR_REGCOUNT
	.align		4
        /*0000*/ 	.byte	0x04, 0x2f
        /*0002*/ 	.short	(.L_1 - .L_0)
	.align		4
.L_0:
        /*0004*/ 	.word	index@(async_kernel)
        /*0008*/ 	.word	0x00000020


	//----- nvinfo : EIATTR_FRAME_SIZE
	.align		4
.L_1:
        /*000c*/ 	.byte	0x04, 0x11
        /*000e*/ 	.short	(.L_3 - .L_2)
	.align		4
.L_2:
        /*0010*/ 	.word	index@(async_kernel)
        /*0014*/ 	.word	0x00000000


	//----- nvinfo : EIATTR_MIN_STACK_SIZE
	.align		4
.L_3:
        /*0018*/ 	.byte	0x04, 0x12
        /*001a*/ 	.short	(.L_5 - .L_4)
	.align		4
.L_4:
        /*001c*/ 	.word	index@(async_kernel)
        /*0020*/ 	.word	0x00000000
.L_5:


//--------------------- .nv.compat                --------------------------
	.section	.nv.compat,"",@"SHT_CUDA_COMPAT_INFO"
	.align	4
        /*0000*/ 	.byte	0x02, 0x09, 0x00, 0x00, 0x02, 0x02, 0x01, 0x00, 0x02, 0x05, 0x05, 0x00, 0x03, 0x07, 0x01, 0x01
        /*0010*/ 	.byte	0x02, 0x03, 0x00, 0x00, 0x02, 0x06, 0x01, 0x00, 0x04, 0x0b, 0x08, 0x00, 0x09, 0x00, 0x00, 0x00
        /*0020*/ 	.byte	0x00, 0x00, 0x00, 0x00


//--------------------- .nv.info.async_kernel     --------------------------
	.section	.nv.info.async_kernel,"",@"SHT_CUDA_INFO"
	.sectionflags	@""
	.align	4


	//----- nvinfo : EIATTR_CUDA_API_VERSION
	.align		4
        /*0000*/ 	.byte	0x04, 0x37
        /*0002*/ 	.short	(.L_7 - .L_6)
.L_6:
        /*0004*/ 	.word	0x00000082


	//----- nvinfo : EIATTR_KPARAM_INFO
	.align		4
.L_7:
        /*0008*/ 	.byte	0x04, 0x17
        /*000a*/ 	.short	(.L_9 - .L_8)
.L_8:
        /*000c*/ 	.word	0x00000000
        /*0010*/ 	.short	0x0003
        /*0012*/ 	.short	0x0018
        /*0014*/ 	.byte	0x00, 0xf0, 0x11, 0x00


	//----- nvinfo : EIATTR_KPARAM_INFO
	.align		4
.L_9:
        /*0018*/ 	.byte	0x04, 0x17
        /*001a*/ 	.short	(.L_11 - .L_10)
.L_10:
        /*001c*/ 	.word	0x00000000
        /*0020*/ 	.short	0x0002
        /*0022*/ 	.short	0x0010
        /*0024*/ 	.byte	0x00, 0xf5, 0x21, 0x00


	//----- nvinfo : EIATTR_KPARAM_INFO
	.align		4
.L_11:
        /*0028*/ 	.byte	0x04, 0x17
        /*002a*/ 	.short	(.L_13 - .L_12)
.L_12:
        /*002c*/ 	.word	0x00000000
        /*0030*/ 	.short	0x0001
        /*0032*/ 	.short	0x0008
        /*0034*/ 	.byte	0x00, 0xf5, 0x21, 0x00


	//----- nvinfo : EIATTR_KPARAM_INFO
	.align		4
.L_13:
        /*0038*/ 	.byte	0x04, 0x17
        /*003a*/ 	.short	(.L_15 - .L_14)
.L_14:
        /*003c*/ 	.word	0x00000000
        /*0040*/ 	.short	0x0000
        /*0042*/ 	.short	0x0000
        /*0044*/ 	.byte	0x00, 0xf5, 0x21, 0x00


	//----- nvinfo : EIATTR_SPARSE_MMA_MASK
	.align		4
.L_15:
        /*0048*/ 	.byte	0x03, 0x50
        /*004a*/ 	.short	0x0000


	//----- nvinfo : EIATTR_MAXREG_COUNT
	.align		4
        /*004c*/ 	.byte	0x03, 0x1b
        /*004e*/ 	.short	0x00ff


	//----- nvinfo : EIATTR_MERCURY_ISA_VERSION
	.align		4
        /*0050*/ 	.byte	0x03, 0x5f
        /*0052*/ 	.short	0x0101


	//----- nvinfo : EIATTR_VRC_CTA_INIT_COUNT
	.align		4
        /*0054*/ 	.byte	0x02, 0x4a
	.zero		1
	.zero		1


	//----- nvinfo : EIATTR_EXIT_INSTR_OFFSETS
	.align		4
        /*0058*/ 	.byte	0x04, 0x1c
        /*005a*/ 	.short	(.L_17 - .L_16)


	//   ....[0]....
.L_16:
        /*005c*/ 	.word	0x000000e0


	//   ....[1]....
        /*0060*/ 	.word	0x000009e0


	//----- nvinfo : EIATTR_CBANK_PARAM_SIZE
	.align		4
.L_17:
        /*0064*/ 	.byte	0x03, 0x19
        /*0066*/ 	.short	0x001c


	//----- nvinfo : EIATTR_PARAM_CBANK
	.align		4
        /*0068*/ 	.byte	0x04, 0x0a
        /*006a*/ 	.short	(.L_19 - .L_18)
	.align		4
.L_18:
        /*006c*/ 	.word	index@(.nv.constant0.async_kernel)
        /*0070*/ 	.short	0x0380
        /*0072*/ 	.short	0x001c


	//----- nvinfo : EIATTR_SW_WAR
	.align		4
.L_19:
        /*0074*/ 	.byte	0x04, 0x36
        /*0076*/ 	.short	(.L_21 - .L_20)
.L_20:
        /*0078*/ 	.word	0x00000008
.L_21:


//--------------------- .nv.callgraph             --------------------------
	.section	.nv.callgraph,"",@"SHT_CUDA_CALLGRAPH"
	.align	4
	.sectionentsize	8
	.align		4
        /*0000*/ 	.word	0x00000000
	.align		4
        /*0004*/ 	.word	0xffffffff
	.align		4
        /*0008*/ 	.word	0x00000000
	.align		4
        /*000c*/ 	.word	0xfffffffe
	.align		4
        /*0010*/ 	.word	0x00000000
	.align		4
        /*0014*/ 	.word	0xfffffffd
	.align		4
        /*0018*/ 	.word	0x00000000
	.align		4
        /*001c*/ 	.word	0xfffffffc


//--------------------- .text.async_kernel        --------------------------
	.section	.text.async_kernel,"ax",@progbits
	.align	128
        .global         async_kernel
        .type           async_kernel,@function
        .size           async_kernel,(.L_x_5 - async_kernel)
        .other          async_kernel,@"STO_CUDA_ENTRY STV_DEFAULT"
async_kernel:
.text.async_kernel:
[----:B------:R-:W-:Y:S01]  /*0000*/  LDC R1, c[0x0][0x37c] ;  /* 0x0000df00ff017b82 */ /* 0x000fe20000000800 */
[----:B------:R-:W0:Y:S07]  /*0010*/  S2R R3, SR_TID.Y ;  /* 0x0000000000037919 */ /* 0x000e2e0000002200 */
[----:B------:R-:W1:Y:S01]  /*0020*/  S2UR UR4, SR_CTAID.X ;  /* 0x00000000000479c3 */ /* 0x000e620000002500 */
[----:B------:R-:W1:Y:S01]  /*0030*/  LDCU UR5, c[0x0][0x360] ;  /* 0x00006c00ff0577ac */ /* 0x000e620008000800 */
[----:B------:R-:W2:Y:S06]  /*0040*/  S2R R7, SR_TID.X ;  /* 0x0000000000077919 */ /* 0x000eac0000002100 */
[----:B------:R-:W0:Y:S08]  /*0050*/  S2UR UR6, SR_CTAID.Y ;  /* 0x00000000000679c3 */ /* 0x000e300000002600 */
[----:B------:R-:W0:Y:S08]  /*0060*/  LDC R4, c[0x0][0x364] ;  /* 0x0000d900ff047b82 */ /* 0x000e300000000800 */
[----:B------:R-:W3:Y:S01]  /*0070*/  LDC R0, c[0x0][0x398] ;  /* 0x0000e600ff007b82 */ /* 0x000ee20000000800 */
[----:B-1----:R-:W-:Y:S01]  /*0080*/  UIMAD UR4, UR4, UR5, URZ ;  /* 0x00000005040472a4 */ /* 0x002fe2000f8e02ff */
[----:B0-----:R-:W-:-:S05]  /*0090*/  IMAD R4, R4, UR6, R3 ;  /* 0x0000000604047c24 */ /* 0x001fca000f8e0203 */
[----:B--2---:R-:W-:-:S04]  /*00a0*/  IADD3 R3, PT, PT, R7, UR4, RZ ;  /* 0x0000000407037c10 */ /* 0x004fc8000fffe0ff */
[C---:B------:R-:W-:Y:S02]  /*00b0*/  ISETP.GE.AND P0, PT, R3.reuse, RZ, PT ;  /* 0x000000ff0300720c */ /* 0x040fe40003f06270 */
[----:B------:R-:W-:-:S04]  /*00c0*/  VIMNMX R5, PT, PT, R3, R4, !PT ;  /* 0x0000000403057248 */ /* 0x000fc80007fe0100 */
[----:B---3--:R-:W-:-:S13]  /*00d0*/  ISETP.GE.OR P0, PT, R5, R0, !P0 ;  /* 0x000000000500720c */ /* 0x008fda0004706670 */
[----:B------:R-:W-:Y:S05]  /*00e0*/  @P0 EXIT ;  /* 0x000000000000094d */ /* 0x000fea0003800000 */
[C---:B------:R-:W-:Y:S01]  /*00f0*/  ISETP.GE.U32.AND P1, PT, R0.reuse, 0x8, PT ;  /* 0x000000080000780c */ /* 0x040fe20003f26070 */
[----:B------:R-:W0:Y:S01]  /*0100*/  LDCU.64 UR6, c[0x0][0x358] ;  /* 0x00006b00ff0677ac */ /* 0x000e220008000a00 */
[----:B------:R-:W-:Y:S01]  /*0110*/  LOP3.LUT R2, R0, 0x7, RZ, 0xc0, !PT ;  /* 0x0000000700027812 */ /* 0x000fe200078ec0ff */
[----:B------:R-:W-:Y:S02]  /*0120*/  HFMA2 R5, -RZ, RZ, 0, 0 ;  /* 0x00000000ff057431 */ /* 0x000fe400000001ff */
[----:B------:R-:W-:Y:S01]  /*0130*/  IMAD R4, R4, R0, RZ ;  /* 0x0000000004047224 */ /* 0x000fe200078e02ff */
[----:B------:R-:W-:Y:S02]  /*0140*/  MOV R12, RZ ;  /* 0x000000ff000c7202 */ /* 0x000fe40000000f00 */
[----:B------:R-:W-:-:S05]  /*0150*/  ISETP.NE.AND P0, PT, R2, RZ, PT ;  /* 0x000000ff0200720c */ /* 0x000fca0003f05270 */
[----:B------:R-:W-:Y:S08]  /*0160*/  @!P1 BRA `(.L_x_0) ;  /* 0x0000000000fc9947 */ /* 0x000ff00003800000 */
[----:B------:R-:W1:Y:S01]  /*0170*/  LDC.64 R8, c[0x0][0x380] ;  /* 0x0000e000ff087b82 */ /* 0x000e620000000a00 */
[C---:B------:R-:W-:Y:S01]  /*0180*/  LOP3.LUT R5, R0.reuse, 0x7ffffff8, RZ, 0xc0, !PT ;  /* 0x7ffffff800057812 */ /* 0x040fe200078ec0ff */
[C---:B------:R-:W-:Y:S01]  /*0190*/  IMAD R11, R0.reuse, 0x3, R3 ;  /* 0x00000003000b7824 */ /* 0x040fe200078e0203 */
[C---:B------:R-:W-:Y:S01]  /*01a0*/  IADD3 R7, PT, PT, R0.reuse, UR4, R7 ;  /* 0x0000000400077c10 */ /* 0x040fe2000fffe007 */
[C-C-:B------:R-:W-:Y:S01]  /*01b0*/  IMAD R25, R0.reuse, 0x5, R3.reuse ;  /* 0x0000000500197824 */ /* 0x140fe200078e0203 */
[CC--:B------:R-:W-:Y:S01]  /*01c0*/  LEA R13, R0.reuse, R3.reuse, 0x2 ;  /* 0x00000003000d7211 */ /* 0x0c0fe200078e10ff */
[----:B------:R-:W-:Y:S01]  /*01d0*/  IMAD R29, R0, 0x6, R3 ;  /* 0x00000006001d7824 */ /* 0x000fe200078e0203 */
[----:B------:R-:W-:Y:S01]  /*01e0*/  MOV R12, RZ ;  /* 0x000000ff000c7202 */ /* 0x000fe20000000f00 */
[----:B------:R-:W-:Y:S01]  /*01f0*/  IMAD.MOV R6, RZ, RZ, -R5 ;  /* 0x000000ffff067224 */ /* 0x000fe200078e0a05 */
[----:B------:R-:W-:Y:S01]  /*0200*/  MOV R10, R3 ;  /* 0x00000003000a7202 */ /* 0x000fe20000000f00 */
[----:B-1----:R-:W-:-:S03]  /*0210*/  IMAD.WIDE.U32 R8, R4, 0x4, R8 ;  /* 0x0000000404087825 */ /* 0x002fc600078e0008 */
[----:B------:R-:W-:Y:S01]  /*0220*/  IADD3 R20, P1, PT, R8, 0x10, RZ ;  /* 0x0000001008147810 */ /* 0x000fe20007f3e0ff */
[----:B------:R-:W-:-:S03]  /*0230*/  IMAD R8, R0, 0x7, R3 ;  /* 0x0000000700087824 */ /* 0x000fc600078e0203 */
[----:B------:R-:W-:Y:S01]  /*0240*/  IADD3.X R23, PT, PT, RZ, R9, RZ, P1, !PT ;  /* 0x00000009ff177210 */ /* 0x000fe20000ffe4ff */
[----:B------:R-:W-:-:S08]  /*0250*/  IMAD R9, R0, 0x2, R3 ;  /* 0x0000000200097824 */ /* 0x000fd000078e0203 */
.L_x_1:
[----:B------:R-:W1:Y:S01]  /*0260*/  LDC.64 R16, c[0x0][0x388] ;  /* 0x0000e200ff107b82 */ /* 0x000e620000000a00 */
[----:B------:R-:W-:Y:S02]  /*0270*/  MOV R14, R20 ;  /* 0x00000014000e7202 */ /* 0x000fe40000000f00 */
[----:B------:R-:W-:-:S05]  /*0280*/  MOV R15, R23 ;  /* 0x00000017000f7202 */ /* 0x000fca0000000f00 */
[----:B0-----:R-:W2:Y:S04]  /*0290*/  LDG.E R21, desc[UR6][R14.64+-0x10] ;  /* 0xfffff0060e157981 */ /* 0x001ea8000c1e1900 */
[----:B------:R-:W3:Y:S04]  /*02a0*/  LDG.E R28, desc[UR6][R14.64+-0x8] ;  /* 0xfffff8060e1c7981 */ /* 0x000ee8000c1e1900 */
[----:B------:R-:W4:Y:S01]  /*02b0*/  LDG.E R24, desc[UR6][R14.64+-0x4] ;  /* 0xfffffc060e187981 */ /* 0x000f22000c1e1900 */
[----:B-1----:R-:W-:-:S06]  /*02c0*/  IMAD.WIDE.U32 R26, R10, 0x4, R16 ;  /* 0x000000040a1a7825 */ /* 0x002fcc00078e0010 */
[----:B------:R-:W2:Y:S01]  /*02d0*/  LDG.E R26, desc[UR6][R26.64] ;  /* 0x000000061a1a7981 */ /* 0x000ea2000c1e1900 */
[----:B------:R-:W-:-:S04]  /*02e0*/  IMAD.WIDE.U32 R22, R7, 0x4, R16 ;  /* 0x0000000407167825 */ /* 0x000fc800078e0010 */
[----:B------:R-:W-:Y:S02]  /*02f0*/  IMAD.WIDE.U32 R18, R9, 0x4, R16 ;  /* 0x0000000409127825 */ /* 0x000fe400078e0010 */
[----:B------:R2:W5:Y:S04]  /*0300*/  LDG.E R22, desc[UR6][R22.64] ;  /* 0x0000000616167981 */ /* 0x000568000c1e1900 */
[----:B------:R-:W3:Y:S01]  /*0310*/  LDG.E R19, desc[UR6][R18.64] ;  /* 0x0000000612137981 */ /* 0x000ee2000c1e1900 */
[----:B--2---:R-:W-:-:S03]  /*0320*/  FFMA R23, R21, R26, R12 ;  /* 0x0000001a15177223 */ /* 0x004fc6000000000c */
[----:B------:R-:W5:Y:S01]  /*0330*/  LDG.E R26, desc[UR6][R14.64+-0xc] ;  /* 0xfffff4060e1a7981 */ /* 0x000f62000c1e1900 */
[----:B------:R-:W-:-:S05]  /*0340*/  IMAD.WIDE.U32 R20, R11, 0x4, R16 ;  /* 0x000000040b147825 */ /* 0x000fca00078e0010 */
[----:B------:R-:W4:Y:S04]  /*0350*/  LDG.E R12, desc[UR6][R20.64] ;  /* 0x00000006140c7981 */ /* 0x000f28000c1e1900 */
[----:B------:R-:W2:Y:S04]  /*0360*/  LDG.E R20, desc[UR6][R14.64+0x4] ;  /* 0x000004060e147981 */ /* 0x000ea8000c1e1900 */
[----:B------:R-:W2:Y:S01]  /*0370*/  LDG.E R21, desc[UR6][R14.64+0x8] ;  /* 0x000008060e157981 */ /* 0x000ea2000c1e1900 */
[----:B-----5:R-:W-:Y:S01]  /*0380*/  FFMA R23, R26, R22, R23 ;  /* 0x000000161a177223 */ /* 0x020fe20000000017 */
[----:B------:R-:W-:-:S04]  /*0390*/  IMAD.WIDE.U32 R26, R13, 0x4, R16 ;  /* 0x000000040d1a7825 */ /* 0x000fc800078e0010 */
[----:B---3--:R-:W-:Y:S01]  /*03a0*/  FFMA R28, R28, R19, R23 ;  /* 0x000000131c1c7223 */ /* 0x008fe20000000017 */
[----:B------:R-:W-:Y:S01]  /*03b0*/  IMAD.WIDE.U32 R22, R25, 0x4, R16 ;  /* 0x0000000419167825 */ /* 0x000fe200078e0010 */
[----:B------:R-:W3:Y:S03]  /*03c0*/  LDG.E R27, desc[UR6][R26.64] ;  /* 0x000000061a1b7981 */ /* 0x000ee6000c1e1900 */
[----:B----4-:R-:W-:Y:S02]  /*03d0*/  FFMA R12, R24, R12, R28 ;  /* 0x0000000c180c7223 */ /* 0x010fe4000000001c */
[----:B------:R-:W3:Y:S04]  /*03e0*/  LDG.E R24, desc[UR6][R14.64] ;  /* 0x000000060e187981 */ /* 0x000ee8000c1e1900 */
[----:B------:R-:W2:Y:S01]  /*03f0*/  LDG.E R23, desc[UR6][R22.64] ;  /* 0x0000000616177981 */ /* 0x000ea2000c1e1900 */
[----:B------:R-:W-:-:S03]  /*0400*/  IMAD.WIDE.U32 R18, R29, 0x4, R16 ;  /* 0x000000041d127825 */ /* 0x000fc600078e0010 */
[----:B------:R-:W4:Y:S01]  /*0410*/  LDG.E R26, desc[UR6][R14.64+0xc] ;  /* 0x00000c060e1a7981 */ /* 0x000f22000c1e1900 */
[----:B------:R-:W-:-:S03]  /*0420*/  IMAD.WIDE.U32 R16, R8, 0x4, R16 ;  /* 0x0000000408107825 */ /* 0x000fc600078e0010 */
[----:B------:R-:W5:Y:S04]  /*0430*/  LDG.E R18, desc[UR6][R18.64] ;  /* 0x0000000612127981 */ /* 0x000f68000c1e1900 */
[----:B------:R-:W4:Y:S01]  /*0440*/  LDG.E R16, desc[UR6][R16.64] ;  /* 0x0000000610107981 */ /* 0x000f22000c1e1900 */
[----:B------:R-:W-:Y:S01]  /*0450*/  IADD3 R6, PT, PT, R6, 0x8, RZ ;  /* 0x0000000806067810 */ /* 0x000fe20007ffe0ff */
[C---:B------:R-:W-:Y:S01]  /*0460*/  IMAD R7, R0.reuse, 0x8, R7 ;  /* 0x0000000800077824 */ /* 0x040fe200078e0207 */
[C---:B------:R-:W-:Y:S01]  /*0470*/  LEA R9, R0.reuse, R9, 0x3 ;  /* 0x0000000900097211 */ /* 0x040fe200078e18ff */
[C---:B------:R-:W-:Y:S01]  /*0480*/  IMAD R29, R0.reuse, 0x8, R29 ;  /* 0x00000008001d7824 */ /* 0x040fe200078e021d */
[C---:B------:R-:W-:Y:S02]  /*0490*/  LEA R11, R0.reuse, R11, 0x3 ;  /* 0x0000000b000b7211 */ /* 0x040fe400078e18ff */
[----:B------:R-:W-:-:S02]  /*04a0*/  LEA R13, R0, R13, 0x3 ;  /* 0x0000000d000d7211 */ /* 0x000fc400078e18ff */
[C---:B------:R-:W-:Y:S02]  /*04b0*/  LEA R25, R0.reuse, R25, 0x3 ;  /* 0x0000001900197211 */ /* 0x040fe400078e18ff */
[C---:B------:R-:W-:Y:S02]  /*04c0*/  LEA R8, R0.reuse, R8, 0x3 ;  /* 0x0000000800087211 */ /* 0x040fe400078e18ff */
[----:B------:R-:W-:Y:S01]  /*04d0*/  LEA R10, R0, R10, 0x3 ;  /* 0x0000000a000a7211 */ /* 0x000fe200078e18ff */
[----:B---3--:R-:W-:-:S04]  /*04e0*/  FFMA R27, R24, R27, R12 ;  /* 0x0000001b181b7223 */ /* 0x008fc8000000000c */
[----:B--2---:R-:W-:Y:S01]  /*04f0*/  FFMA R12, R20, R23, R27 ;  /* 0x00000017140c7223 */ /* 0x004fe2000000001b */
[----:B------:R-:W-:-:S04]  /*0500*/  IADD3 R20, P1, PT, R14, 0x20, RZ ;  /* 0x000000200e147810 */ /* 0x000fc80007f3e0ff */
[----:B------:R-:W-:Y:S02]  /*0510*/  IADD3.X R23, PT, PT, RZ, R15, RZ, P1, !PT ;  /* 0x0000000fff177210 */ /* 0x000fe40000ffe4ff */
[----:B------:R-:W-:Y:S01]  /*0520*/  ISETP.NE.AND P1, PT, R6, RZ, PT ;  /* 0x000000ff0600720c */ /* 0x000fe20003f25270 */
[----:B-----5:R-:W-:-:S04]  /*0530*/  FFMA R21, R21, R18, R12 ;  /* 0x0000001215157223 */ /* 0x020fc8000000000c */
[----:B----4-:R-:W-:-:S08]  /*0540*/  FFMA R12, R26, R16, R21 ;  /* 0x000000101a0c7223 */ /* 0x010fd00000000015 */
[----:B------:R-:W-:Y:S05]  /*0550*/  @P1 BRA `(.L_x_1) ;  /* 0xfffffffc00401947 */ /* 0x000fea000383ffff */
.L_x_0:
[----:B------:R-:W-:Y:S05]  /*0560*/  @!P0 BRA `(.L_x_2) ;  /* 0x00000004000c8947 */ /* 0x000fea0003800000 */
[----:B------:R-:W-:Y:S02]  /*0570*/  ISETP.GE.U32.AND P1, PT, R2, 0x4, PT ;  /* 0x000000040200780c */ /* 0x000fe40003f26070 */
[----:B------:R-:W-:-:S04]  /*0580*/  LOP3.LUT R13, R0, 0x3, RZ, 0xc0, !PT ;  /* 0x00000003000d7812 */ /* 0x000fc800078ec0ff */
[----:B------:R-:W-:-:S07]  /*0590*/  ISETP.NE.AND P0, PT, R13, RZ, PT ;  /* 0x000000ff0d00720c */ /* 0x000fce0003f05270 */
[----:B------:R-:W-:Y:S06]  /*05a0*/  @!P1 BRA `(.L_x_3) ;  /* 0x0000000000789947 */ /* 0x000fec0003800000 */
[----:B------:R-:W1:Y:S01]  /*05b0*/  LDC.64 R16, c[0x0][0x380] ;  /* 0x0000e000ff107b82 */ /* 0x000e620000000a00 */
[----:B------:R-:W2:Y:S01]  /*05c0*/  LDCU.64 UR4, c[0x0][0x380] ;  /* 0x00007000ff0477ac */ /* 0x000ea20008000a00 */
[-C--:B------:R-:W-:Y:S01]  /*05d0*/  IMAD R19, R5, R0.reuse, R3 ;  /* 0x0000000005137224 */ /* 0x080fe200078e0203 */
[CC--:B------:R-:W-:Y:S02]  /*05e0*/  IADD3 R9, PT, PT, R4.reuse, R5.reuse, RZ ;  /* 0x0000000504097210 */ /* 0x0c0fe40007ffe0ff */
[----:B------:R-:W-:Y:S02]  /*05f0*/  IADD3 R2, P1, PT, R4, R5, RZ ;  /* 0x0000000504027210 */ /* 0x000fe40007f3e0ff */
[-C--:B------:R-:W-:Y:S01]  /*0600*/  IADD3 R15, PT, PT, R19, R0.reuse, RZ ;  /* 0x00000000130f7210 */ /* 0x080fe20007ffe0ff */
[----:B------:R-:W3:Y:S03]  /*0610*/  LDC.64 R6, c[0x0][0x388] ;  /* 0x0000e200ff067b82 */ /* 0x000ee60000000a00 */
[----:B------:R-:W-:Y:S01]  /*0620*/  IADD3 R21, PT, PT, R15, R0, RZ ;  /* 0x000000000f157210 */ /* 0x000fe20007ffe0ff */
[----:B-1----:R-:W-:-:S04]  /*0630*/  IMAD.WIDE.U32 R16, R9, 0x4, R16 ;  /* 0x0000000409107825 */ /* 0x002fc800078e0010 */
[----:B------:R-:W-:Y:S01]  /*0640*/  IMAD.X R9, RZ, RZ, RZ, P1 ;  /* 0x000000ffff097224 */ /* 0x000fe200008e06ff */
[C---:B--2---:R-:W-:Y:S01]  /*0650*/  LEA R8, P1, R2.reuse, UR4, 0x2 ;  /* 0x0000000402087c11 */ /* 0x044fe2000f8210ff */
[----:B0-----:R-:W2:Y:S01]  /*0660*/  LDG.E R17, desc[UR6][R16.64] ;  /* 0x0000000610117981 */ /* 0x001ea2000c1e1900 */
[----:B---3--:R-:W-:Y:S02]  /*0670*/  IMAD.WIDE.U32 R18, R19, 0x4, R6 ;  /* 0x0000000413127825 */ /* 0x008fe400078e0006 */
[----:B------:R-:W-:Y:S02]  /*0680*/  LEA.HI.X R9, R2, UR5, R9, 0x2, P1 ;  /* 0x0000000502097c11 */ /* 0x000fe400088f1409 */
[--C-:B------:R-:W-:Y:S02]  /*0690*/  IMAD.WIDE.U32 R10, R15, 0x4, R6.reuse ;  /* 0x000000040f0a7825 */ /* 0x100fe400078e0006 */
[----:B------:R-:W2:Y:S02]  /*06a0*/  LDG.E R18, desc[UR6][R18.64] ;  /* 0x0000000612127981 */ /* 0x000ea4000c1e1900 */
[C-C-:B------:R-:W-:Y:S01]  /*06b0*/  IMAD.WIDE.U32 R14, R21.reuse, 0x4, R6.reuse ;  /* 0x00000004150e7825 */ /* 0x140fe200078e0006 */
[----:B------:R-:W-:Y:S01]  /*06c0*/  IADD3 R21, PT, PT, R21, R0, RZ ;  /* 0x0000000015157210 */ /* 0x000fe20007ffe0ff */
[----:B------:R-:W3:Y:S04]  /*06d0*/  LDG.E R10, desc[UR6][R10.64] ;  /* 0x000000060a0a7981 */ /* 0x000ee8000c1e1900 */
[----:B------:R-:W3:Y:S01]  /*06e0*/  LDG.E R2, desc[UR6][R8.64+0x4] ;  /* 0x0000040608027981 */ /* 0x000ee2000c1e1900 */
[----:B------:R-:W-:-:S03]  /*06f0*/  IMAD.WIDE.U32 R6, R21, 0x4, R6 ;  /* 0x0000000415067825 */ /* 0x000fc600078e0006 */
[----:B------:R-:W4:Y:S04]  /*0700*/  LDG.E R14, desc[UR6][R14.64] ;  /* 0x000000060e0e7981 */ /* 0x000f28000c1e1900 */
[----:B------:R-:W4:Y:S04]  /*0710*/  LDG.E R21, desc[UR6][R8.64+0x8] ;  /* 0x0000080608157981 */ /* 0x000f28000c1e1900 */
[----:B------:R-:W5:Y:S04]  /*0720*/  LDG.E R23, desc[UR6][R8.64+0xc] ;  /* 0x00000c0608177981 */ /* 0x000f68000c1e1900 */
[----:B------:R-:W5:Y:S01]  /*0730*/  LDG.E R6, desc[UR6][R6.64] ;  /* 0x0000000606067981 */ /* 0x000f62000c1e1900 */
[----:B------:R-:W-:Y:S01]  /*0740*/  IADD3 R5, PT, PT, R5, 0x4, RZ ;  /* 0x0000000405057810 */ /* 0x000fe20007ffe0ff */
[----:B--2---:R-:W-:-:S04]  /*0750*/  FFMA R17, R17, R18, R12 ;  /* 0x0000001211117223 */ /* 0x004fc8000000000c */
[----:B---3--:R-:W-:-:S04]  /*0760*/  FFMA R2, R2, R10, R17 ;  /* 0x0000000a02027223 */ /* 0x008fc80000000011 */
[----:B----4-:R-:W-:-:S04]  /*0770*/  FFMA R2, R21, R14, R2 ;  /* 0x0000000e15027223 */ /* 0x010fc80000000002 */
[----:B-----5:R-:W-:-:S07]  /*0780*/  FFMA R12, R23, R6, R2 ;  /* 0x00000006170c7223 */ /* 0x020fce0000000002 */
.L_x_3:
[----:B------:R-:W-:Y:S05]  /*0790*/  @!P0 BRA `(.L_x_2) ;  /* 0x0000000000808947 */ /* 0x000fea0003800000 */
[----:B------:R-:W-:Y:S01]  /*07a0*/  ISETP.NE.AND P1, PT, R13, 0x1, PT ;  /* 0x000000010d00780c */ /* 0x000fe20003f25270 */
[----:B------:R-:W1:Y:S01]  /*07b0*/  LDC.64 R16, c[0x0][0x380] ;  /* 0x0000e000ff107b82 */ /* 0x000e620000000a00 */
[----:B------:R-:W-:-:S04]  /*07c0*/  LOP3.LUT R2, R0, 0x1, RZ, 0xc0, !PT ;  /* 0x0000000100027812 */ /* 0x000fc800078ec0ff */
[----:B------:R-:W-:-:S03]  /*07d0*/  ISETP.NE.U32.AND P0, PT, R2, 0x1, PT ;  /* 0x000000010200780c */ /* 0x000fc60003f05070 */
[----:B------:R-:W2:Y:S04]  /*07e0*/  LDC.64 R14, c[0x0][0x388] ;  /* 0x0000e200ff0e7b82 */ /* 0x000ea80000000a00 */
[CC--:B------:R-:W-:Y:S01]  /*07f0*/  @P1 IADD3 R19, PT, PT, R4.reuse, R5.reuse, RZ ;  /* 0x0000000504131210 */ /* 0x0c0fe20007ffe0ff */
[CC--:B------:R-:W-:Y:S01]  /*0800*/  @P1 IMAD R13, R5.reuse, R0.reuse, R3 ;  /* 0x00000000050d1224 */ /* 0x0c0fe200078e0203 */
[----:B------:R-:W-:Y:S02]  /*0810*/  @P1 IADD3 R2, P2, PT, R4, R5, RZ ;  /* 0x0000000504021210 */ /* 0x000fe40007f5e0ff */
[----:B------:R-:W3:Y:S01]  /*0820*/  @P1 LDC.64 R10, c[0x0][0x380] ;  /* 0x0000e000ff0a1b82 */ /* 0x000ee20000000a00 */
[----:B------:R-:W-:Y:S02]  /*0830*/  @P1 IADD3 R5, PT, PT, R5, 0x2, RZ ;  /* 0x0000000205051810 */ /* 0x000fe40007ffe0ff */
[----:B------:R-:W-:Y:S01]  /*0840*/  @P1 IADD3 R21, PT, PT, R13, R0, RZ ;  /* 0x000000000d151210 */ /* 0x000fe20007ffe0ff */
[----:B------:R-:W-:-:S04]  /*0850*/  @P1 IMAD.X R20, RZ, RZ, RZ, P2 ;  /* 0x000000ffff141224 */ /* 0x000fc800010e06ff */
[----:B------:R-:W4:Y:S01]  /*0860*/  LDC.64 R8, c[0x0][0x380] ;  /* 0x0000e000ff087b82 */ /* 0x000f220000000a00 */
[----:B-1----:R-:W-:-:S06]  /*0870*/  @P1 IMAD.WIDE.U32 R18, R19, 0x4, R16 ;  /* 0x0000000413121825 */ /* 0x002fcc00078e0010 */
[----:B0-----:R-:W5:Y:S01]  /*0880*/  @P1 LDG.E R19, desc[UR6][R18.64] ;  /* 0x0000000612131981 */ /* 0x001f62000c1e1900 */
[----:B------:R-:W0:Y:S01]  /*0890*/  LDC.64 R6, c[0x0][0x388] ;  /* 0x0000e200ff067b82 */ /* 0x000e220000000a00 */
[----:B--2---:R-:W-:-:S04]  /*08a0*/  @P1 IMAD.WIDE.U32 R16, R13, 0x4, R14 ;  /* 0x000000040d101825 */ /* 0x004fc800078e000e */
[----:B------:R-:W-:Y:S01]  /*08b0*/  @!P0 IMAD R13, R5, R0, R3 ;  /* 0x00000000050d8224 */ /* 0x000fe200078e0203 */
[----:B------:R-:W-:Y:S02]  /*08c0*/  @!P0 IADD3 R5, PT, PT, R4, R5, RZ ;  /* 0x0000000504058210 */ /* 0x000fe40007ffe0ff */
[C---:B---3--:R-:W-:Y:S01]  /*08d0*/  @P1 LEA R10, P2, R2.reuse, R10, 0x2 ;  /* 0x0000000a020a1211 */ /* 0x048fe200078410ff */
[----:B------:R-:W-:Y:S01]  /*08e0*/  @P1 IMAD.WIDE.U32 R14, R21, 0x4, R14 ;  /* 0x00000004150e1825 */ /* 0x000fe200078e000e */
[----:B------:R-:W5:Y:S02]  /*08f0*/  @P1 LDG.E R16, desc[UR6][R16.64] ;  /* 0x0000000610101981 */ /* 0x000f64000c1e1900 */
[----:B------:R-:W-:-:S03]  /*0900*/  @P1 LEA.HI.X R11, R2, R11, R20, 0x2, P2 ;  /* 0x0000000b020b1211 */ /* 0x000fc600010f1414 */
[----:B------:R-:W2:Y:S01]  /*0910*/  @P1 LDG.E R14, desc[UR6][R14.64] ;  /* 0x000000060e0e1981 */ /* 0x000ea2000c1e1900 */
[----:B----4-:R-:W-:-:S03]  /*0920*/  @!P0 IMAD.WIDE.U32 R8, R5, 0x4, R8 ;  /* 0x0000000405088825 */ /* 0x010fc600078e0008 */
[----:B------:R-:W2:Y:S04]  /*0930*/  @P1 LDG.E R10, desc[UR6][R10.64+0x4] ;  /* 0x000004060a0a1981 */ /* 0x000ea8000c1e1900 */
[----:B------:R-:W3:Y:S01]  /*0940*/  @!P0 LDG.E R9, desc[UR6][R8.64] ;  /* 0x0000000608098981 */ /* 0x000ee2000c1e1900 */
[----:B0-----:R-:W-:-:S06]  /*0950*/  @!P0 IMAD.WIDE.U32 R6, R13, 0x4, R6 ;  /* 0x000000040d068825 */ /* 0x001fcc00078e0006 */
[----:B------:R-:W3:Y:S01]  /*0960*/  @!P0 LDG.E R6, desc[UR6][R6.64] ;  /* 0x0000000606068981 */ /* 0x000ee2000c1e1900 */
[----:B-----5:R-:W-:-:S04]  /*0970*/  @P1 FFMA R19, R19, R16, R12 ;  /* 0x0000001013131223 */ /* 0x020fc8000000000c */
[----:B--2---:R-:W-:-:S04]  /*0980*/  @P1 FFMA R12, R10, R14, R19 ;  /* 0x0000000e0a0c1223 */ /* 0x004fc80000000013 */
[----:B---3--:R-:W-:-:S07]  /*0990*/  @!P0 FFMA R12, R9, R6, R12 ;  /* 0x00000006090c8223 */ /* 0x008fce000000000c */
.L_x_2:
[----:B------:R-:W1:Y:S01]  /*09a0*/  LDC.64 R6, c[0x0][0x390] ;  /* 0x0000e400ff067b82 */ /* 0x000e620000000a00 */
[----:B------:R-:W-:-:S05]  /*09b0*/  IADD3 R3, PT, PT, R3, R4, RZ ;  /* 0x0000000403037210 */ /* 0x000fca0007ffe0ff */
[----:B-1----:R-:W-:-:S05]  /*09c0*/  IMAD.WIDE.U32 R2, R3, 0x4, R6 ;  /* 0x0000000403027825 */ /* 0x002fca00078e0006 */
[----:B0-----:R-:W-:Y:S01]  /*09d0*/  STG.E desc[UR6][R2.64], R12 ;  /* 0x0000000c02007986 */ /* 0x001fe2000c101906 */
[----:B------:R-:W-:Y:S05]  /*09e0*/  EXIT ;  /* 0x000000000000794d */ /* 0x000fea0003800000 */
.L_x_4:
[----:B------:R-:W-:-:S00]  /*09f0*/  BRA `(.L_x_4) ;  /* 0xfffffffc00fc7947 */ /* 0x000fc0000383ffff */
[----:B------:R-:W-:-:S00]  /*0a00*/  NOP ;  /* 0x0000000000007918 */ /* 0x000fc00000000000 */
[----:B------:R-:W-:-:S00]  /*0a10*/  NOP ;  /* 0x0000000000007918 */ /* 0x000fc00000000000 */
[----:B------:R-:W-:-:S00]  /*0a20*/  NOP ;  /* 0x0000000000007918 */ /* 0x000fc00000000000 */
[----:B------:R-:W-:-:S00]  /*0a30*/  NOP ;  /* 0x0000000000007918 */ /* 0x000fc00000000000 */
[----:B------:R-:W-:-:S00]  /*0a40*/  NOP ;  /* 0x0000000000007918 */ /* 0x000fc00000000000 */
[----:B------:R-:W-:-:S00]  /*0a50*/  NOP ;  /* 0x0000000000007918 */ /* 0x000fc00000000000 */
[----:B------:R-:W-:-:S00]  /*0a60*/  NOP ;  /* 0x0000000000007918 */ /* 0x000fc00000000000 */
[----:B------:R-:W-:-:S00]  /*0a70*/  NOP ;  /* 0x0000000000007918 */ /* 0x000fc00000000000 */
.L_x_5:


//--------------------- .nv.shared.reserved.0     --------------------------
	.section	.nv.shared.reserved.0,"aw",@nobits
	.weak		__nv_reservedSMEM_offset_0_alias
	.size		__nv_reservedSMEM_offset_0_alias, 0, 64
	.other		__nv_reservedSMEM_offset_0_alias,@"STO_CUDA_RESERVED_SHARED STV_DEFAULT"
__nv_reservedSMEM_offset_0_alias:
	.zero		0
	.zero		64


//--------------------- .nv.constant0.async_kernel --------------------------
	.section	.nv.constant0.async_kernel,"a",@progbits
	.sectionflags	@""
	.align	4
.nv.constant0.async_kernel:
	.zero		924


//--------------------- SYMBOLS --------------------------

	.type		.nv.reservedSmem.offset0,@object
	.size		.nv.reservedSmem.offset0,0x4
